	.headerflags	@"EF_CUDA_TEXMODE_UNIFIED EF_CUDA_64BIT_ADDRESS EF_CUDA_ACCELERATORS EF_CUDA_SM90 EF_CUDA_VIRTUAL_SM(EF_CUDA_SM90)"
	.elftype	@"ET_EXEC"


//--------------------- .nv.info                  --------------------------
	.section	.nv.info,"",@"SHT_CUDA_INFO"
	.align	4


	//----- nvinfo : EIATTR_REGCOUNT
	.align		4
        /*0000*/ 	.byte	0x04, 0x2f
        /*0002*/ 	.short	(.L_1 - .L_0)
	.align		4
.L_0:
        /*0004*/ 	.word	index@(triton_poi_fused_add_clamp_7)
        /*0008*/ 	.word	0x00000008


	//----- nvinfo : EIATTR_MIN_STACK_SIZE
	.align		4
.L_1:
        /*000c*/ 	.byte	0x04, 0x12
        /*000e*/ 	.short	(.L_3 - .L_2)
	.align		4
.L_2:
        /*0010*/ 	.word	index@(triton_poi_fused_add_clamp_7)
        /*0014*/ 	.word	0x00000000


	//----- nvinfo : EIATTR_FRAME_SIZE
	.align		4
.L_3:
        /*0018*/ 	.byte	0x04, 0x11
        /*001a*/ 	.short	(.L_5 - .L_4)
	.align		4
.L_4:
        /*001c*/ 	.word	index@(triton_poi_fused_add_clamp_7)
        /*0020*/ 	.word	0x00000000


	//----- nvinfo : EIATTR_MIN_STACK_SIZE
	.align		4
.L_5:
        /*0024*/ 	.byte	0x04, 0x12
        /*0026*/ 	.short	(.L_7 - .L_6)
	.align		4
.L_6:
        /*0028*/ 	.word	index@(triton_poi_fused_add_clamp_7)
        /*002c*/ 	.word	0x00000000
.L_7:


//--------------------- .nv.info.triton_poi_fused_add_clamp_7 --------------------------
	.section	.nv.info.triton_poi_fused_add_clamp_7,"",@"SHT_CUDA_INFO"
	.sectionflags	@""
	.align	4


	//----- nvinfo : EIATTR_CUDA_API_VERSION
	.align		4
        /*0000*/ 	.byte	0x04, 0x37
        /*0002*/ 	.short	(.L_9 - .L_8)
.L_8:
        /*0004*/ 	.word	0x0000007c


	//----- nvinfo : EIATTR_KPARAM_INFO
	.align		4
.L_9:
        /*0008*/ 	.byte	0x04, 0x17
        /*000a*/ 	.short	(.L_11 - .L_10)
.L_10:
        /*000c*/ 	.word	0x00000000
        /*0010*/ 	.short	0x0001
        /*0012*/ 	.short	0x0008
        /*0014*/ 	.byte	0x00, 0xf0, 0x11, 0x00


	//----- nvinfo : EIATTR_KPARAM_INFO
	.align		4
.L_11:
        /*0018*/ 	.byte	0x04, 0x17
        /*001a*/ 	.short	(.L_13 - .L_12)
.L_12:
        /*001c*/ 	.word	0x00000000
        /*0020*/ 	.short	0x0000
        /*0022*/ 	.short	0x0000
        /*0024*/ 	.byte	0x00, 0xf4, 0x21, 0x00


	//----- nvinfo : EIATTR_SPARSE_MMA_MASK
	.align		4
.L_13:
        /*0028*/ 	.byte	0x03, 0x50
        /*002a*/ 	.short	0x0000


	//----- nvinfo : EIATTR_MAXREG_COUNT
	.align		4
        /*002c*/ 	.byte	0x03, 0x1b
        /*002e*/ 	.short	0x00ff


	//----- nvinfo : EIATTR_EXIT_INSTR_OFFSETS
	.align		4
        /*0030*/ 	.byte	0x04, 0x1c
        /*0032*/ 	.short	(.L_15 - .L_14)


	//   ....[0]....
.L_14:
        /*0034*/ 	.word	0x00000100


	//   ....[1]....
        /*0038*/ 	.word	0x00000130


	//----- nvinfo : EIATTR_REQNTID
	.align		4
.L_15:
        /*003c*/ 	.byte	0x04, 0x10
        /*003e*/ 	.short	(.L_17 - .L_16)
.L_16:
        /*0040*/ 	.word	0x00000020
        /*0044*/ 	.word	0x00000001
        /*0048*/ 	.word	0x00000001


	//----- nvinfo : EIATTR_CBANK_PARAM_SIZE
	.align		4
.L_17:
        /*004c*/ 	.byte	0x03, 0x19
        /*004e*/ 	.short	0x000c


	//----- nvinfo : EIATTR_PARAM_CBANK
	.align		4
        /*0050*/ 	.byte	0x04, 0x0a
        /*0052*/ 	.short	(.L_19 - .L_18)
	.align		4
.L_18:
        /*0054*/ 	.word	index@(.nv.constant0.triton_poi_fused_add_clamp_7)
        /*0058*/ 	.short	0x0210
        /*005a*/ 	.short	0x000c


	//----- nvinfo : EIATTR_SW_WAR
	.align		4
.L_19:
        /*005c*/ 	.byte	0x04, 0x36
        /*005e*/ 	.short	(.L_21 - .L_20)
.L_20:
        /*0060*/ 	.word	0x00000008
.L_21:


//--------------------- .nv.callgraph             --------------------------
	.section	.nv.callgraph,"",@"SHT_CUDA_CALLGRAPH"
	.align	4
	.sectionentsize	8
	.align		4
        /*0000*/ 	.word	0x00000000
	.align		4
        /*0004*/ 	.word	0xffffffff
	.align		4
        /*0008*/ 	.word	0x00000000
	.align		4
        /*000c*/ 	.word	0xfffffffe
	.align		4
        /*0010*/ 	.word	0x00000000
	.align		4
        /*0014*/ 	.word	0xfffffffd
	.align		4
        /*0018*/ 	.word	0x00000000
	.align		4
        /*001c*/ 	.word	0xfffffffc


//--------------------- .text.triton_poi_fused_add_clamp_7 --------------------------
	.section	.text.triton_poi_fused_add_clamp_7,"ax",@progbits
	.align	128
        .global         triton_poi_fused_add_clamp_7
        .type           triton_poi_fused_add_clamp_7,@function
        .size           triton_poi_fused_add_clamp_7,(.L_x_1 - triton_poi_fused_add_clamp_7)
        .other          triton_poi_fused_add_clamp_7,@"STO_CUDA_ENTRY STV_DEFAULT"
triton_poi_fused_add_clamp_7:
.text.triton_poi_fused_add_clamp_7:
[----:B------:R-:W0:Y:S02]  /*0000*/  LDC R1, c[0x0][0x28] ;  /* 0x00000a00ff017b82 */ /* 0x000e240000000800 */
[----:B------:R-:W1:Y:S01]  /*0010*/  S2R R2, SR_TID.X ;  /* 0x0000000000027919 */ /* 0x000e620000002100 */
[----:B------:R-:W2:Y:S01]  /*0020*/  LDC.64 R4, c[0x0][0x210] ;  /* 0x00008400ff047b82 */ /* 0x000ea20000000a00 */
[----:B------:R-:W3:Y:S01]  /*0030*/  S2R R3, SR_CTAID.X ;  /* 0x0000000000037919 */ /* 0x000ee20000002500 */
[C---:B-1----:R-:W-:Y:S02]  /*0040*/  LOP3.LUT R0, R2.reuse, 0xf, RZ, 0xc0, !PT ;  /* 0x0000000f02007812 */ /* 0x042fe400078ec0ff */
[----:B------:R-:W-:-:S03]  /*0050*/  LOP3.LUT P0, RZ, R2, 0x10, RZ, 0xc0, !PT ;  /* 0x0000001002ff7812 */ /* 0x000fc6000780c0ff */
[----:B---3--:R-:W-:-:S04]  /*0060*/  IMAD R3, R3, 0x10, R0 ;  /* 0x0000001003037824 */ /* 0x008fc800078e0200 */
[C---:B--2---:R-:W-:Y:S01]  /*0070*/  IMAD.WIDE R4, R3.reuse, 0x8, R4 ;  /* 0x0000000803047825 */ /* 0x044fe200078e0204 */
[----:B------:R-:W-:Y:S02]  /*0080*/  I2FP.F32.S32 R0, R3 ;  /* 0x0000000300007245 */ /* 0x000fe40000201400 */
[----:B------:R-:W-:-:S03]  /*0090*/  ISETP.LT.AND P0, PT, R3, 0x10, !P0 ;  /* 0x000000100300780c */ /* 0x000fc60004701270 */
[----:B------:R-:W-:-:S05]  /*00a0*/  FMUL R0, R0, 0.46666666865348815918 ;  /* 0x3eeeeeef00007820 */ /* 0x000fca0000400000 */
[----:B------:R-:W-:-:S06]  /*00b0*/  FMNMX R0, RZ, R0, !PT ;  /* 0x00000000ff007209 */ /* 0x000fcc0007800000 */
[----:B------:R-:W1:Y:S02]  /*00c0*/  F2I.TRUNC.NTZ R0, R0 ;  /* 0x0000000000007305 */ /* 0x000e64000020f100 */
[----:B-1----:R-:W-:-:S05]  /*00d0*/  VIMNMX R2, R0, 0x6, PT ;  /* 0x0000000600027848 */ /* 0x002fca0003fe0100 */
[----:B------:R-:W-:-:S05]  /*00e0*/  VIADD R2, R2, 0x1 ;  /* 0x0000000102027836 */ /* 0x000fca0000000000 */
[----:B------:R-:W-:Y:S01]  /*00f0*/  SHF.R.S32.HI R3, RZ, 0x1f, R2 ;  /* 0x0000001fff037819 */ /* 0x000fe20000011402 */
[----:B------:R-:W-:Y:S06]  /*0100*/  @!P0 EXIT ;  /* 0x000000000000894d */ /* 0x000fec0003800000 */
[----:B------:R-:W-:Y:S02]  /*0110*/  ULDC.64 UR4, c[0x0][0x208] ;  /* 0x0000820000047ab9 */ /* 0x000fe40000000a00 */
[----:B------:R-:W-:Y:S01]  /*0120*/  STG.E.64 desc[UR4][R4.64], R2 ;  /* 0x0000000204007986 */ /* 0x000fe2000c101b04 */
[----:B------:R-:W-:Y:S05]  /*0130*/  EXIT ;  /* 0x000000000000794d */ /* 0x000fea0003800000 */
.L_x_0:
[----:B------:R-:W-:-:S00]  /*0140*/  BRA `(.L_x_0) ;  /* 0xfffffffc00fc7947 */ /* 0x000fc0000383ffff */
[----:B------:R-:W-:-:S00]  /*0150*/  NOP ;  /* 0x0000000000007918 */ /* 0x000fc00000000000 */
        /* <DEDUP_REMOVED lines=10> */
.L_x_1:


//--------------------- .nv.constant0.triton_poi_fused_add_clamp_7 --------------------------
	.section	.nv.constant0.triton_poi_fused_add_clamp_7,"a",@progbits
	.sectionflags	@""
	.align	4
.nv.constant0.triton_poi_fused_add_clamp_7:
	.zero		540
